	.headerflags	@"EF_CUDA_TEXMODE_UNIFIED EF_CUDA_64BIT_ADDRESS EF_CUDA_ACCELERATORS EF_CUDA_SM90 EF_CUDA_VIRTUAL_SM(EF_CUDA_SM90)"
	.elftype	@"ET_EXEC"


//--------------------- .nv.info                  --------------------------
	.section	.nv.info,"",@"SHT_CUDA_INFO"
	.align	4


	//----- nvinfo : EIATTR_REGCOUNT
	.align		4
        /*0000*/ 	.byte	0x04, 0x2f
        /*0002*/ 	.short	(.L_3 - .L_2)
	.align		4
.L_2:
        /*0004*/ 	.word	index@(triton_poi_fused__native_batch_norm_legit_no_training_convolution_relu_9)
        /*0008*/ 	.word	0x00000013


	//----- nvinfo : EIATTR_MIN_STACK_SIZE
	.align		4
.L_3:
        /*000c*/ 	.byte	0x04, 0x12
        /*000e*/ 	.short	(.L_5 - .L_4)
	.align		4
.L_4:
        /*0010*/ 	.word	index@(triton_poi_fused__native_batch_norm_legit_no_training_convolution_relu_9)
        /*0014*/ 	.word	0x00000000


	//----- nvinfo : EIATTR_FRAME_SIZE
	.align		4
.L_5:
        /*0018*/ 	.byte	0x04, 0x11
        /*001a*/ 	.short	(.L_7 - .L_6)
	.align		4
.L_6:
        /*001c*/ 	.word	index@(triton_poi_fused__native_batch_norm_legit_no_training_convolution_relu_9)
        /*0020*/ 	.word	0x00000000


	//----- nvinfo : EIATTR_MIN_STACK_SIZE
	.align		4
.L_7:
        /*0024*/ 	.byte	0x04, 0x12
        /*0026*/ 	.short	(.L_9 - .L_8)
	.align		4
.L_8:
        /*0028*/ 	.word	index@(triton_poi_fused__native_batch_norm_legit_no_training_convolution_relu_9)
        /*002c*/ 	.word	0x00000000
.L_9:


//--------------------- .nv.info.triton_poi_fused__native_batch_norm_legit_no_training_convolution_relu_9 --------------------------
	.section	.nv.info.triton_poi_fused__native_batch_norm_legit_no_training_convolution_relu_9,"",@"SHT_CUDA_INFO"
	.sectionflags	@""
	.align	4


	//----- nvinfo : EIATTR_CUDA_API_VERSION
	.align		4
        /*0000*/ 	.byte	0x04, 0x37
        /*0002*/ 	.short	(.L_11 - .L_10)
.L_10:
        /*0004*/ 	.word	0x0000007c


	//----- nvinfo : EIATTR_KPARAM_INFO
	.align		4
.L_11:
        /*0008*/ 	.byte	0x04, 0x17
        /*000a*/ 	.short	(.L_13 - .L_12)
.L_12:
        /*000c*/ 	.word	0x00000000
        /*0010*/ 	.short	0x0007
        /*0012*/ 	.short	0x0038
        /*0014*/ 	.byte	0x00, 0xf0, 0x11, 0x00


	//----- nvinfo : EIATTR_KPARAM_INFO
	.align		4
.L_13:
        /*0018*/ 	.byte	0x04, 0x17
        /*001a*/ 	.short	(.L_15 - .L_14)
.L_14:
        /*001c*/ 	.word	0x00000000
        /*0020*/ 	.short	0x0006
        /*0022*/ 	.short	0x0030
        /*0024*/ 	.byte	0x00, 0xf4, 0x21, 0x00


	//----- nvinfo : EIATTR_KPARAM_INFO
	.align		4
.L_15:
        /*0028*/ 	.byte	0x04, 0x17
        /*002a*/ 	.short	(.L_17 - .L_16)
.L_16:
        /*002c*/ 	.word	0x00000000
        /*0030*/ 	.short	0x0005
        /*0032*/ 	.short	0x0028
        /*0034*/ 	.byte	0x00, 0xf4, 0x21, 0x00


	//----- nvinfo : EIATTR_KPARAM_INFO
	.align		4
.L_17:
        /*0038*/ 	.byte	0x04, 0x17
        /*003a*/ 	.short	(.L_19 - .L_18)
.L_18:
        /*003c*/ 	.word	0x00000000
        /*0040*/ 	.short	0x0004
        /*0042*/ 	.short	0x0020
        /*0044*/ 	.byte	0x00, 0xf4, 0x21, 0x00


	//----- nvinfo : EIATTR_KPARAM_INFO
	.align		4
.L_19:
        /*0048*/ 	.byte	0x04, 0x17
        /*004a*/ 	.short	(.L_21 - .L_20)
.L_20:
        /*004c*/ 	.word	0x00000000
        /*0050*/ 	.short	0x0003
        /*0052*/ 	.short	0x0018
        /*0054*/ 	.byte	0x00, 0xf4, 0x21, 0x00


	//----- nvinfo : EIATTR_KPARAM_INFO
	.align		4
.L_21:
        /*0058*/ 	.byte	0x04, 0x17
        /*005a*/ 	.short	(.L_23 - .L_22)
.L_22:
        /*005c*/ 	.word	0x00000000
        /*0060*/ 	.short	0x0002
        /*0062*/ 	.short	0x0010
        /*0064*/ 	.byte	0x00, 0xf4, 0x21, 0x00


	//----- nvinfo : EIATTR_KPARAM_INFO
	.align		4
.L_23:
        /*0068*/ 	.byte	0x04, 0x17
        /*006a*/ 	.short	(.L_25 - .L_24)
.L_24:
        /*006c*/ 	.word	0x00000000
        /*0070*/ 	.short	0x0001
        /*0072*/ 	.short	0x0008
        /*0074*/ 	.byte	0x00, 0xf4, 0x21, 0x00


	//----- nvinfo : EIATTR_KPARAM_INFO
	.align		4
.L_25:
        /*0078*/ 	.byte	0x04, 0x17
        /*007a*/ 	.short	(.L_27 - .L_26)
.L_26:
        /*007c*/ 	.word	0x00000000
        /*0080*/ 	.short	0x0000
        /*0082*/ 	.short	0x0000
        /*0084*/ 	.byte	0x00, 0xf4, 0x21, 0x00


	//----- nvinfo : EIATTR_SPARSE_MMA_MASK
	.align		4
.L_27:
        /*0088*/ 	.byte	0x03, 0x50
        /*008a*/ 	.short	0x0000


	//----- nvinfo : EIATTR_MAXREG_COUNT
	.align		4
        /*008c*/ 	.byte	0x03, 0x1b
        /*008e*/ 	.short	0x00ff


	//----- nvinfo : EIATTR_EXIT_INSTR_OFFSETS
	.align		4
        /*0090*/ 	.byte	0x04, 0x1c
        /*0092*/ 	.short	(.L_29 - .L_28)


	//   ....[0]....
.L_28:
        /*0094*/ 	.word	0x00000320


	//----- nvinfo : EIATTR_REQNTID
	.align		4
.L_29:
        /*0098*/ 	.byte	0x04, 0x10
        /*009a*/ 	.short	(.L_31 - .L_30)
.L_30:
        /*009c*/ 	.word	0x00000080
        /*00a0*/ 	.word	0x00000001
        /*00a4*/ 	.word	0x00000001


	//----- nvinfo : EIATTR_CBANK_PARAM_SIZE
	.align		4
.L_31:
        /*00a8*/ 	.byte	0x03, 0x19
        /*00aa*/ 	.short	0x003c


	//----- nvinfo : EIATTR_PARAM_CBANK
	.align		4
        /*00ac*/ 	.byte	0x04, 0x0a
        /*00ae*/ 	.short	(.L_33 - .L_32)
	.align		4
.L_32:
        /*00b0*/ 	.word	index@(.nv.constant0.triton_poi_fused__native_batch_norm_legit_no_training_convolution_relu_9)
        /*00b4*/ 	.short	0x0210
        /*00b6*/ 	.short	0x003c


	//----- nvinfo : EIATTR_SW_WAR
	.align		4
.L_33:
        /*00b8*/ 	.byte	0x04, 0x36
        /*00ba*/ 	.short	(.L_35 - .L_34)
.L_34:
        /*00bc*/ 	.word	0x00000008
.L_35:


//--------------------- .nv.callgraph             --------------------------
	.section	.nv.callgraph,"",@"SHT_CUDA_CALLGRAPH"
	.align	4
	.sectionentsize	8
	.align		4
        /*0000*/ 	.word	0x00000000
	.align		4
        /*0004*/ 	.word	0xffffffff
	.align		4
        /*0008*/ 	.word	0x00000000
	.align		4
        /*000c*/ 	.word	0xfffffffe
	.align		4
        /*0010*/ 	.word	0x00000000
	.align		4
        /*0014*/ 	.word	0xfffffffd
	.align		4
        /*0018*/ 	.word	0x00000000
	.align		4
        /*001c*/ 	.word	0xfffffffc


//--------------------- .nv.constant4             --------------------------
	.section	.nv.constant4,"a",@progbits
	.align	8
	.align		8
.nv.constant4:
        /*0000*/ 	.dword	_$_str
	.align		8
        /*0008*/ 	.dword	_$_str_$_2


//--------------------- .text.triton_poi_fused__native_batch_norm_legit_no_training_convolution_relu_9 --------------------------
	.section	.text.triton_poi_fused__native_batch_norm_legit_no_training_convolution_relu_9,"ax",@progbits
	.align	128
        .global         triton_poi_fused__native_batch_norm_legit_no_training_convolution_relu_9
        .type           triton_poi_fused__native_batch_norm_legit_no_training_convolution_relu_9,@function
        .size           triton_poi_fused__native_batch_norm_legit_no_training_convolution_relu_9,(.L_x_1 - triton_poi_fused__native_batch_norm_legit_no_training_convolution_relu_9)
        .other          triton_poi_fused__native_batch_norm_legit_no_training_convolution_relu_9,@"STO_CUDA_ENTRY STV_DEFAULT"
triton_poi_fused__native_batch_norm_legit_no_training_convolution_relu_9:
.text.triton_poi_fused__native_batch_norm_legit_no_training_convolution_relu_9:
[----:B------:R-:W-:Y:S01]  /*0000*/  LDC R1, c[0x0][0x28] ;  /* 0x00000a00ff017b82 */ /* 0x000fe20000000800 */
[----:B------:R-:W1:Y:S07]  /*0010*/  S2R R0, SR_TID.X ;  /* 0x0000000000007919 */ /* 0x000e6e0000002100 */
[----:B------:R-:W2:Y:S01]  /*0020*/  LDC.64 R10, c[0x0][0x228] ;  /* 0x00008a00ff0a7b82 */ /* 0x000ea20000000a00 */
[----:B------:R-:W-:Y:S01]  /*0030*/  ULDC.64 UR4, c[0x0][0x208] ;  /* 0x0000820000047ab9 */ /* 0x000fe20000000a00 */
[----:B------:R-:W3:Y:S06]  /*0040*/  S2R R3, SR_CTAID.X ;  /* 0x0000000000037919 */ /* 0x000eec0000002500 */
[----:B------:R-:W4:Y:S08]  /*0050*/  LDC.64 R6, c[0x0][0x218] ;  /* 0x00008600ff067b82 */ /* 0x000f300000000a00 */
[----:B------:R-:W5:Y:S08]  /*0060*/  LDC.64 R8, c[0x0][0x220] ;  /* 0x00008800ff087b82 */ /* 0x000f700000000a00 */
[----:B------:R-:W5:Y:S01]  /*0070*/  LDC.64 R12, c[0x0][0x230] ;  /* 0x00008c00ff0c7b82 */ /* 0x000f620000000a00 */
[----:B-1----:R-:W-:-:S07]  /*0080*/  LOP3.LUT R0, R0, 0x7f, RZ, 0xc0, !PT ;  /* 0x0000007f00007812 */ /* 0x002fce00078ec0ff */
[----:B------:R-:W1:Y:S01]  /*0090*/  LDC.64 R4, c[0x0][0x238] ;  /* 0x00008e00ff047b82 */ /* 0x000e620000000a00 */
[----:B---3--:R-:W-:Y:S02]  /*00a0*/  SHF.R.S32.HI R2, RZ, 0x18, R3 ;  /* 0x00000018ff027819 */ /* 0x008fe40000011403 */
[----:B------:R-:W-:Y:S02]  /*00b0*/  LEA R0, R3, R0, 0x7 ;  /* 0x0000000003007211 */ /* 0x000fe400078e38ff */
[----:B------:R-:W-:-:S04]  /*00c0*/  SGXT R3, R2, 0x1 ;  /* 0x000000010203781a */ /* 0x000fc80000000200 */
[----:B------:R-:W-:-:S04]  /*00d0*/  LEA.HI R3, R3, R0, RZ, 0x9 ;  /* 0x0000000003037211 */ /* 0x000fc800078f48ff */
[----:B------:R-:W-:-:S04]  /*00e0*/  LOP3.LUT R3, R3, 0xfffffe00, RZ, 0xc0, !PT ;  /* 0xfffffe0003037812 */ /* 0x000fc800078ec0ff */
[----:B------:R-:W-:Y:S02]  /*00f0*/  IADD3 R15, R0, -R3, RZ ;  /* 0x80000003000f7210 */ /* 0x000fe40007ffe0ff */
[----:B------:R-:W3:Y:S03]  /*0100*/  LDC.64 R2, c[0x0][0x210] ;  /* 0x00008400ff027b82 */ /* 0x000ee60000000a00 */
[----:B--2---:R-:W-:-:S05]  /*0110*/  IMAD.WIDE R10, R15, 0x4, R10 ;  /* 0x000000040f0a7825 */ /* 0x004fca00078e020a */
[----:B------:R2:W2:Y:S01]  /*0120*/  LDG.E.EL R16, desc[UR4][R10.64] ;  /* 0x000000040a107981 */ /* 0x0004a2000c2e1900 */
[----:B----4-:R-:W-:-:S06]  /*0130*/  IMAD.WIDE R6, R15, 0x4, R6 ;  /* 0x000000040f067825 */ /* 0x010fcc00078e0206 */
[----:B------:R4:W2:Y:S01]  /*0140*/  LDG.E.EL R7, desc[UR4][R6.64] ;  /* 0x0000000406077981 */ /* 0x0008a2000c2e1900 */
[----:B---3--:R-:W-:-:S05]  /*0150*/  IMAD.WIDE R2, R0, 0x4, R2 ;  /* 0x0000000400027825 */ /* 0x008fca00078e0202 */
[----:B------:R-:W3:Y:S01]  /*0160*/  LDG.E R14, desc[UR4][R2.64] ;  /* 0x00000004020e7981 */ /* 0x000ee2000c1e1900 */
[----:B-----5:R-:W-:-:S04]  /*0170*/  IMAD.WIDE R8, R15, 0x4, R8 ;  /* 0x000000040f087825 */ /* 0x020fc800078e0208 */
[C---:B0-2---:R-:W-:Y:S02]  /*0180*/  IMAD.WIDE R10, R15.reuse, 0x4, R12 ;  /* 0x000000040f0a7825 */ /* 0x045fe400078e020c */
[----:B------:R3:W2:Y:S02]  /*0190*/  LDG.E.EL R8, desc[UR4][R8.64] ;  /* 0x0000000408087981 */ /* 0x0006a4000c2e1900 */
[----:B-1----:R-:W-:Y:S02]  /*01a0*/  IMAD.WIDE R12, R15, 0x4, R4 ;  /* 0x000000040f0c7825 */ /* 0x002fe400078e0204 */
[----:B------:R-:W5:Y:S01]  /*01b0*/  LDG.E.EL R10, desc[UR4][R10.64] ;  /* 0x000000040a0a7981 */ /* 0x000f62000c2e1900 */
[----:B----4-:R-:W-:Y:S01]  /*01c0*/  HFMA2.MMA R6, -RZ, RZ, 1.625, 0 ;  /* 0x3e800000ff067435 */ /* 0x010fe200000001ff */
[----:B------:R-:W0:Y:S02]  /*01d0*/  LDC.64 R4, c[0x0][0x240] ;  /* 0x00009000ff047b82 */ /* 0x000e240000000a00 */
[----:B------:R-:W5:Y:S01]  /*01e0*/  LDG.E.EL R13, desc[UR4][R12.64] ;  /* 0x000000040c0d7981 */ /* 0x000f62000c2e1900 */
[----:B0-----:R-:W-:-:S04]  /*01f0*/  IMAD.WIDE R4, R0, 0x4, R4 ;  /* 0x0000000400047825 */ /* 0x001fc800078e0204 */
[----:B------:R-:W-:-:S04]  /*0200*/  FADD R16, R16, 9.9999997473787516356e-06 ;  /* 0x3727c5ac10107421 */ /* 0x000fc80000000000 */
[----:B------:R-:W0:Y:S02]  /*0210*/  MUFU.SQRT R15, R16 ;  /* 0x00000010000f7308 */ /* 0x000e240000002000 */
[C---:B0-----:R-:W-:Y:S02]  /*0220*/  FSETP.GT.AND P0, PT, R15.reuse, 8.50705917302346158658e+37, PT ;  /* 0x7e8000000f00780b */ /* 0x041fe40003f04000 */
[----:B------:R-:W-:-:S11]  /*0230*/  FSETP.GEU.AND P2, PT, R15, 1.175494350822287508e-38, PT ;  /* 0x008000000f00780b */ /* 0x000fd60003f4e000 */
[----:B------:R-:W-:-:S04]  /*0240*/  @P0 FMUL R15, R15, 0.25 ;  /* 0x3e8000000f0f0820 */ /* 0x000fc80000400000 */
[----:B------:R-:W-:Y:S01]  /*0250*/  @!P2 FMUL R15, R15, 16777216 ;  /* 0x4b8000000f0fa820 */ /* 0x000fe20000400000 */
[----:B---3--:R-:W-:-:S05]  /*0260*/  FADD R9, R14, R7 ;  /* 0x000000070e097221 */ /* 0x008fca0000000000 */
[----:B------:R-:W0:Y:S01]  /*0270*/  MUFU.RCP R15, R15 ;  /* 0x0000000f000f7308 */ /* 0x000e220000001000 */
[----:B------:R-:W-:Y:S02]  /*0280*/  FSETP.GEU.AND P1, PT, R14, -R7, PT ;  /* 0x800000070e00720b */ /* 0x000fe40003f2e000 */
[----:B------:R-:W-:Y:S02]  /*0290*/  FSEL R6, R6, 1, P0 ;  /* 0x3f80000006067808 */ /* 0x000fe40000000000 */
[----:B------:R-:W-:-:S03]  /*02a0*/  FSEL R7, R9, RZ, P1 ;  /* 0x000000ff09077208 */ /* 0x000fc60000800000 */
[----:B------:R-:W-:Y:S02]  /*02b0*/  @!P2 FMUL R6, R6, 16777216 ;  /* 0x4b8000000606a820 */ /* 0x000fe40000400000 */
[----:B--2---:R-:W-:Y:S02]  /*02c0*/  FADD R7, -R8, R7 ;  /* 0x0000000708077221 */ /* 0x004fe40000000100 */
[----:B0-----:R-:W-:-:S04]  /*02d0*/  FMUL R6, R15, R6 ;  /* 0x000000060f067220 */ /* 0x001fc80000400000 */
[----:B------:R-:W-:-:S04]  /*02e0*/  FMUL R6, R7, R6 ;  /* 0x0000000607067220 */ /* 0x000fc80000400000 */
[----:B-----5:R-:W-:Y:S01]  /*02f0*/  FFMA R13, R10, R6, R13 ;  /* 0x000000060a0d7223 */ /* 0x020fe2000000000d */
[----:B------:R-:W-:Y:S04]  /*0300*/  STG.E desc[UR4][R2.64], R9 ;  /* 0x0000000902007986 */ /* 0x000fe8000c101904 */
[----:B------:R-:W-:Y:S01]  /*0310*/  STG.E desc[UR4][R4.64], R13 ;  /* 0x0000000d04007986 */ /* 0x000fe2000c101904 */
[----:B------:R-:W-:Y:S05]  /*0320*/  EXIT ;  /* 0x000000000000794d */ /* 0x000fea0003800000 */
.L_x_0:
[----:B------:R-:W-:-:S00]  /*0330*/  BRA `(.L_x_0) ;  /* 0xfffffffc00fc7947 */ /* 0x000fc0000383ffff */
[----:B------:R-:W-:-:S00]  /*0340*/  NOP ;  /* 0x0000000000007918 */ /* 0x000fc00000000000 */
        /* <DEDUP_REMOVED lines=11> */
.L_x_1:


//--------------------- .nv.global.init           --------------------------
	.section	.nv.global.init,"aw",@progbits
.nv.global.init:
	.type		_$_str,@object
	.size		_$_str,(_$_str_$_2 - _$_str)
_$_str:
        /*0000*/ 	.byte	0x5f, 0x5f, 0x43, 0x55, 0x44, 0x41, 0x5f, 0x46, 0x54, 0x5a, 0x00
	.type		_$_str_$_2,@object
	.size		_$_str_$_2,(.L_1 - _$_str_$_2)
_$_str_$_2:
        /*000b*/ 	.byte	0x5f, 0x5f, 0x43, 0x55, 0x44, 0x41, 0x5f, 0x50, 0x52, 0x45, 0x43, 0x5f, 0x53, 0x51, 0x52, 0x54
        /*001b*/ 	.byte	0x00
.L_1:


//--------------------- .nv.constant0.triton_poi_fused__native_batch_norm_legit_no_training_convolution_relu_9 --------------------------
	.section	.nv.constant0.triton_poi_fused__native_batch_norm_legit_no_training_convolution_relu_9,"a",@progbits
	.sectionflags	@""
	.align	4
.nv.constant0.triton_poi_fused__native_batch_norm_legit_no_training_convolution_relu_9:
	.zero		588
